	.headerflags	@"EF_CUDA_TEXMODE_UNIFIED EF_CUDA_64BIT_ADDRESS EF_CUDA_ACCELERATORS EF_CUDA_SM90 EF_CUDA_VIRTUAL_SM(EF_CUDA_SM90)"
	.elftype	@"ET_EXEC"


//--------------------- .nv.info                  --------------------------
	.section	.nv.info,"",@"SHT_CUDA_INFO"
	.align	4


	//----- nvinfo : EIATTR_REGCOUNT
	.align		4
        /*0000*/ 	.byte	0x04, 0x2f
        /*0002*/ 	.short	(.L_3 - .L_2)
	.align		4
.L_2:
        /*0004*/ 	.word	index@(triton_poi_fused__native_batch_norm_legit_no_training_relu_threshold_backward_26)
        /*0008*/ 	.word	0x00000020


	//----- nvinfo : EIATTR_MIN_STACK_SIZE
	.align		4
.L_3:
        /*000c*/ 	.byte	0x04, 0x12
        /*000e*/ 	.short	(.L_5 - .L_4)
	.align		4
.L_4:
        /*0010*/ 	.word	index@(triton_poi_fused__native_batch_norm_legit_no_training_relu_threshold_backward_26)
        /*0014*/ 	.word	0x00000000


	//----- nvinfo : EIATTR_FRAME_SIZE
	.align		4
.L_5:
        /*0018*/ 	.byte	0x04, 0x11
        /*001a*/ 	.short	(.L_7 - .L_6)
	.align		4
.L_6:
        /*001c*/ 	.word	index@(triton_poi_fused__native_batch_norm_legit_no_training_relu_threshold_backward_26)
        /*0020*/ 	.word	0x00000000


	//----- nvinfo : EIATTR_MIN_STACK_SIZE
	.align		4
.L_7:
        /*0024*/ 	.byte	0x04, 0x12
        /*0026*/ 	.short	(.L_9 - .L_8)
	.align		4
.L_8:
        /*0028*/ 	.word	index@(triton_poi_fused__native_batch_norm_legit_no_training_relu_threshold_backward_26)
        /*002c*/ 	.word	0x00000000
.L_9:


//--------------------- .nv.info.triton_poi_fused__native_batch_norm_legit_no_training_relu_threshold_backward_26 --------------------------
	.section	.nv.info.triton_poi_fused__native_batch_norm_legit_no_training_relu_threshold_backward_26,"",@"SHT_CUDA_INFO"
	.sectionflags	@""
	.align	4


	//----- nvinfo : EIATTR_CUDA_API_VERSION
	.align		4
        /*0000*/ 	.byte	0x04, 0x37
        /*0002*/ 	.short	(.L_11 - .L_10)
.L_10:
        /*0004*/ 	.word	0x0000007c


	//----- nvinfo : EIATTR_KPARAM_INFO
	.align		4
.L_11:
        /*0008*/ 	.byte	0x04, 0x17
        /*000a*/ 	.short	(.L_13 - .L_12)
.L_12:
        /*000c*/ 	.word	0x00000000
        /*0010*/ 	.short	0x0008
        /*0012*/ 	.short	0x003c
        /*0014*/ 	.byte	0x00, 0xf0, 0x11, 0x00


	//----- nvinfo : EIATTR_KPARAM_INFO
	.align		4
.L_13:
        /*0018*/ 	.byte	0x04, 0x17
        /*001a*/ 	.short	(.L_15 - .L_14)
.L_14:
        /*001c*/ 	.word	0x00000000
        /*0020*/ 	.short	0x0007
        /*0022*/ 	.short	0x0038
        /*0024*/ 	.byte	0x00, 0xf0, 0x11, 0x00


	//----- nvinfo : EIATTR_KPARAM_INFO
	.align		4
.L_15:
        /*0028*/ 	.byte	0x04, 0x17
        /*002a*/ 	.short	(.L_17 - .L_16)
.L_16:
        /*002c*/ 	.word	0x00000000
        /*0030*/ 	.short	0x0006
        /*0032*/ 	.short	0x0030
        /*0034*/ 	.byte	0x00, 0xf4, 0x21, 0x00


	//----- nvinfo : EIATTR_KPARAM_INFO
	.align		4
.L_17:
        /*0038*/ 	.byte	0x04, 0x17
        /*003a*/ 	.short	(.L_19 - .L_18)
.L_18:
        /*003c*/ 	.word	0x00000000
        /*0040*/ 	.short	0x0005
        /*0042*/ 	.short	0x0028
        /*0044*/ 	.byte	0x00, 0xf4, 0x21, 0x00


	//----- nvinfo : EIATTR_KPARAM_INFO
	.align		4
.L_19:
        /*0048*/ 	.byte	0x04, 0x17
        /*004a*/ 	.short	(.L_21 - .L_20)
.L_20:
        /*004c*/ 	.word	0x00000000
        /*0050*/ 	.short	0x0004
        /*0052*/ 	.short	0x0020
        /*0054*/ 	.byte	0x00, 0xf4, 0x21, 0x00


	//----- nvinfo : EIATTR_KPARAM_INFO
	.align		4
.L_21:
        /*0058*/ 	.byte	0x04, 0x17
        /*005a*/ 	.short	(.L_23 - .L_22)
.L_22:
        /*005c*/ 	.word	0x00000000
        /*0060*/ 	.short	0x0003
        /*0062*/ 	.short	0x0018
        /*0064*/ 	.byte	0x00, 0xf4, 0x21, 0x00


	//----- nvinfo : EIATTR_KPARAM_INFO
	.align		4
.L_23:
        /*0068*/ 	.byte	0x04, 0x17
        /*006a*/ 	.short	(.L_25 - .L_24)
.L_24:
        /*006c*/ 	.word	0x00000000
        /*0070*/ 	.short	0x0002
        /*0072*/ 	.short	0x0010
        /*0074*/ 	.byte	0x00, 0xf4, 0x21, 0x00


	//----- nvinfo : EIATTR_KPARAM_INFO
	.align		4
.L_25:
        /*0078*/ 	.byte	0x04, 0x17
        /*007a*/ 	.short	(.L_27 - .L_26)
.L_26:
        /*007c*/ 	.word	0x00000000
        /*0080*/ 	.short	0x0001
        /*0082*/ 	.short	0x0008
        /*0084*/ 	.byte	0x00, 0xf4, 0x21, 0x00


	//----- nvinfo : EIATTR_KPARAM_INFO
	.align		4
.L_27:
        /*0088*/ 	.byte	0x04, 0x17
        /*008a*/ 	.short	(.L_29 - .L_28)
.L_28:
        /*008c*/ 	.word	0x00000000
        /*0090*/ 	.short	0x0000
        /*0092*/ 	.short	0x0000
        /*0094*/ 	.byte	0x00, 0xf4, 0x21, 0x00


	//----- nvinfo : EIATTR_SPARSE_MMA_MASK
	.align		4
.L_29:
        /*0098*/ 	.byte	0x03, 0x50
        /*009a*/ 	.short	0x0000


	//----- nvinfo : EIATTR_MAXREG_COUNT
	.align		4
        /*009c*/ 	.byte	0x03, 0x1b
        /*009e*/ 	.short	0x00ff


	//----- nvinfo : EIATTR_EXIT_INSTR_OFFSETS
	.align		4
        /*00a0*/ 	.byte	0x04, 0x1c
        /*00a2*/ 	.short	(.L_31 - .L_30)


	//   ....[0]....
.L_30:
        /*00a4*/ 	.word	0x000009a0


	//   ....[1]....
        /*00a8*/ 	.word	0x000009c0


	//----- nvinfo : EIATTR_REQNTID
	.align		4
.L_31:
        /*00ac*/ 	.byte	0x04, 0x10
        /*00ae*/ 	.short	(.L_33 - .L_32)
.L_32:
        /*00b0*/ 	.word	0x00000080
        /*00b4*/ 	.word	0x00000001
        /*00b8*/ 	.word	0x00000001


	//----- nvinfo : EIATTR_CBANK_PARAM_SIZE
	.align		4
.L_33:
        /*00bc*/ 	.byte	0x03, 0x19
        /*00be*/ 	.short	0x0040


	//----- nvinfo : EIATTR_PARAM_CBANK
	.align		4
        /*00c0*/ 	.byte	0x04, 0x0a
        /*00c2*/ 	.short	(.L_35 - .L_34)
	.align		4
.L_34:
        /*00c4*/ 	.word	index@(.nv.constant0.triton_poi_fused__native_batch_norm_legit_no_training_relu_threshold_backward_26)
        /*00c8*/ 	.short	0x0210
        /*00ca*/ 	.short	0x0040


	//----- nvinfo : EIATTR_SW_WAR
	.align		4
.L_35:
        /*00cc*/ 	.byte	0x04, 0x36
        /*00ce*/ 	.short	(.L_37 - .L_36)
.L_36:
        /*00d0*/ 	.word	0x00000008
.L_37:


//--------------------- .nv.callgraph             --------------------------
	.section	.nv.callgraph,"",@"SHT_CUDA_CALLGRAPH"
	.align	4
	.sectionentsize	8
	.align		4
        /*0000*/ 	.word	0x00000000
	.align		4
        /*0004*/ 	.word	0xffffffff
	.align		4
        /*0008*/ 	.word	0x00000000
	.align		4
        /*000c*/ 	.word	0xfffffffe
	.align		4
        /*0010*/ 	.word	0x00000000
	.align		4
        /*0014*/ 	.word	0xfffffffd
	.align		4
        /*0018*/ 	.word	0x00000000
	.align		4
        /*001c*/ 	.word	0xfffffffc


//--------------------- .nv.constant4             --------------------------
	.section	.nv.constant4,"a",@progbits
	.align	8
	.align		8
.nv.constant4:
        /*0000*/ 	.dword	_$_str
	.align		8
        /*0008*/ 	.dword	_$_str_$_2


//--------------------- .text.triton_poi_fused__native_batch_norm_legit_no_training_relu_threshold_backward_26 --------------------------
	.section	.text.triton_poi_fused__native_batch_norm_legit_no_training_relu_threshold_backward_26,"ax",@progbits
	.sectionflags	@"SHF_BARRIERS=1"
	.align	128
        .global         triton_poi_fused__native_batch_norm_legit_no_training_relu_threshold_backward_26
        .type           triton_poi_fused__native_batch_norm_legit_no_training_relu_threshold_backward_26,@function
        .size           triton_poi_fused__native_batch_norm_legit_no_training_relu_threshold_backward_26,(.L_x_1 - triton_poi_fused__native_batch_norm_legit_no_training_relu_threshold_backward_26)
        .other          triton_poi_fused__native_batch_norm_legit_no_training_relu_threshold_backward_26,@"STO_CUDA_ENTRY STV_DEFAULT"
triton_poi_fused__native_batch_norm_legit_no_training_relu_threshold_backward_26:
.text.triton_poi_fused__native_batch_norm_legit_no_training_relu_threshold_backward_26:
[----:B------:R-:W0:Y:S01]  /*0000*/  LDC R1, c[0x0][0x28] ;  /* 0x00000a00ff017b82 */ /* 0x000e220000000800 */
[----:B------:R-:W1:Y:S07]  /*0010*/  S2R R2, SR_CTAID.Y ;  /* 0x0000000000027919 */ /* 0x000e6e0000002600 */
[----:B------:R-:W2:Y:S01]  /*0020*/  LDC.64 R4, c[0x0][0x220] ;  /* 0x00008800ff047b82 */ /* 0x000ea20000000a00 */
[----:B------:R-:W-:Y:S01]  /*0030*/  ULDC.64 UR6, c[0x0][0x208] ;  /* 0x0000820000067ab9 */ /* 0x000fe20000000a00 */
[----:B------:R-:W3:Y:S01]  /*0040*/  S2R R0, SR_TID.X ;  /* 0x0000000000007919 */ /* 0x000ee20000002100 */
[----:B------:R-:W4:Y:S05]  /*0050*/  S2R R24, SR_CTAID.X ;  /* 0x0000000000187919 */ /* 0x000f2a0000002500 */
[----:B------:R-:W5:Y:S08]  /*0060*/  LDC.64 R12, c[0x0][0x218] ;  /* 0x00008600ff0c7b82 */ /* 0x000f700000000a00 */
[----:B------:R-:W5:Y:S01]  /*0070*/  LDC.64 R28, c[0x0][0x210] ;  /* 0x00008400ff1c7b82 */ /* 0x000f620000000a00 */
[----:B------:R-:W-:-:S07]  /*0080*/  CS2R R10, SRZ ;  /* 0x00000000000a7805 */ /* 0x000fce000001ff00 */
[----:B------:R-:W5:Y:S01]  /*0090*/  LDC.64 R16, c[0x0][0x228] ;  /* 0x00008a00ff107b82 */ /* 0x000f620000000a00 */
[----:B-1----:R-:W-:Y:S01]  /*00a0*/  IMAD.SHL.U32 R3, R2, 0x10, RZ ;  /* 0x0000001002037824 */ /* 0x002fe200078e00ff */
[----:B------:R-:W-:-:S06]  /*00b0*/  SHF.R.S32.HI R2, RZ, 0x1b, R2 ;  /* 0x0000001bff027819 */ /* 0x000fcc0000011402 */
[----:B------:R-:W1:Y:S01]  /*00c0*/  LDC.64 R20, c[0x0][0x230] ;  /* 0x00008c00ff147b82 */ /* 0x000e620000000a00 */
[----:B---3--:R-:W-:Y:S01]  /*00d0*/  IMAD.SHL.U32 R25, R0, 0x4, RZ ;  /* 0x0000000400197824 */ /* 0x008fe200078e00ff */
[----:B------:R-:W-:Y:S02]  /*00e0*/  SGXT R2, R2, 0x1 ;  /* 0x000000010202781a */ /* 0x000fe40000000200 */
[----:B------:R-:W-:Y:S02]  /*00f0*/  SHF.R.U32.HI R27, RZ, 0x2, R0 ;  /* 0x00000002ff1b7819 */ /* 0x000fe40000011600 */
[----:B------:R-:W-:-:S04]  /*0100*/  LOP3.LUT R19, R3, 0xc, R25, 0xf8, !PT ;  /* 0x0000000c03137812 */ /* 0x000fc800078ef819 */
[----:B------:R-:W-:-:S04]  /*0110*/  LEA.HI R2, R2, R19, RZ, 0x9 ;  /* 0x0000001302027211 */ /* 0x000fc800078f48ff */
[----:B------:R-:W-:-:S05]  /*0120*/  LOP3.LUT R6, R2, 0xfffffe00, RZ, 0xc0, !PT ;  /* 0xfffffe0002067812 */ /* 0x000fca00078ec0ff */
[----:B------:R-:W-:-:S04]  /*0130*/  IMAD.IADD R19, R19, 0x1, -R6 ;  /* 0x0000000113137824 */ /* 0x000fc800078e0a06 */
[----:B--2---:R-:W-:Y:S01]  /*0140*/  IMAD.WIDE R4, R19, 0x4, R4 ;  /* 0x0000000413047825 */ /* 0x004fe200078e0204 */
[----:B------:R-:W-:-:S05]  /*0150*/  SGXT.U32 R27, R27, 0x5 ;  /* 0x000000051b1b781a */ /* 0x000fca0000000000 */
[----:B------:R-:W2:Y:S01]  /*0160*/  LDG.E.EL.128 R4, desc[UR6][R4.64] ;  /* 0x0000000604047981 */ /* 0x000ea2000c2e1d00 */
[----:B----4-:R-:W-:Y:S02]  /*0170*/  IMAD.SHL.U32 R24, R24, 0x20, RZ ;  /* 0x0000002018187824 */ /* 0x010fe400078e00ff */
[----:B------:R-:W-:Y:S02]  /*0180*/  IMAD.SHL.U32 R8, R2, 0x20, RZ ;  /* 0x0000002002087824 */ /* 0x000fe400078e00ff */
[----:B-----5:R-:W-:Y:S01]  /*0190*/  IMAD.WIDE R12, R19, 0x4, R12 ;  /* 0x00000004130c7825 */ /* 0x020fe200078e020c */
[----:B------:R-:W-:Y:S02]  /*01a0*/  LOP3.LUT R2, R24, R27, RZ, 0xfc, !PT ;  /* 0x0000001b18027212 */ /* 0x000fe400078efcff */
[----:B------:R-:W-:Y:S02]  /*01b0*/  LOP3.LUT R9, R8, 0xffffc000, RZ, 0xc0, !PT ;  /* 0xffffc00008097812 */ /* 0x000fe400078ec0ff */
[C---:B------:R-:W-:Y:S01]  /*01c0*/  ISETP.GE.AND P0, PT, R2.reuse, 0x20, PT ;  /* 0x000000200200780c */ /* 0x040fe20003f06270 */
[----:B------:R-:W-:Y:S01]  /*01d0*/  IMAD R8, R2, 0x200, R19 ;  /* 0x0000020002087824 */ /* 0x000fe200078e0213 */
[----:B------:R-:W3:Y:S03]  /*01e0*/  LDG.E.EL.128 R12, desc[UR6][R12.64] ;  /* 0x000000060c0c7981 */ /* 0x000ee6000c2e1d00 */
[----:B------:R-:W-:Y:S01]  /*01f0*/  IMAD.IADD R2, R8, 0x1, R9 ;  /* 0x0000000108027824 */ /* 0x000fe200078e0209 */
[----:B------:R-:W-:-:S03]  /*0200*/  CS2R R8, SRZ ;  /* 0x0000000000087805 */ /* 0x000fc6000001ff00 */
[----:B0-----:R-:W-:-:S05]  /*0210*/  IMAD.WIDE R28, R2, 0x4, R28 ;  /* 0x00000004021c7825 */ /* 0x001fca00078e021c */
[----:B------:R-:W3:Y:S01]  /*0220*/  @!P0 LDG.E.EL.128 R8, desc[UR6][R28.64] ;  /* 0x000000061c088981 */ /* 0x000ee2000c2e1d00 */
[----:B------:R-:W-:-:S04]  /*0230*/  IMAD.WIDE R16, R19, 0x4, R16 ;  /* 0x0000000413107825 */ /* 0x000fc800078e0210 */
[----:B-1----:R-:W-:Y:S02]  /*0240*/  IMAD.WIDE R20, R19, 0x4, R20 ;  /* 0x0000000413147825 */ /* 0x002fe400078e0214 */
[----:B------:R-:W4:Y:S04]  /*0250*/  LDG.E.EL.128 R16, desc[UR6][R16.64] ;  /* 0x0000000610107981 */ /* 0x000f28000c2e1d00 */
[----:B------:R-:W4:Y:S01]  /*0260*/  LDG.E.EL.128 R20, desc[UR6][R20.64] ;  /* 0x0000000614147981 */ /* 0x000f22000c2e1d00 */
[----:B------:R-:W0:Y:S01]  /*0270*/  S2UR UR5, SR_CgaCtaId ;  /* 0x00000000000579c3 */ /* 0x000e220000008800 */
[----:B------:R-:W-:Y:S02]  /*0280*/  UMOV UR4, 0x400 ;  /* 0x0000040000047882 */ /* 0x000fe40000000000 */
[----:B0-----:R-:W-:Y:S01]  /*0290*/  UPRMT UR4, UR5, 0x654, UR4 ;  /* 0x0000065405047896 */ /* 0x001fe20008000004 */
[----:B------:R-:W-:Y:S01]  /*02a0*/  LOP3.LUT R24, R24, 0x1c, R25, 0xf8, !PT ;  /* 0x0000001c18187812 */ /* 0x000fe200078ef819 */
[----:B--2---:R-:W-:Y:S01]  /*02b0*/  FADD R4, R4, 9.9999997473787516356e-06 ;  /* 0x3727c5ac04047421 */ /* 0x004fe20000000000 */
[----:B------:R-:W-:Y:S01]  /*02c0*/  FADD R5, R5, 9.9999997473787516356e-06 ;  /* 0x3727c5ac05057421 */ /* 0x000fe20000000000 */
[----:B------:R-:W-:-:S04]  /*02d0*/  FADD R6, R6, 9.9999997473787516356e-06 ;  /* 0x3727c5ac06067421 */ /* 0x000fc80000000000 */
[----:B------:R-:W0:Y:S01]  /*02e0*/  MUFU.SQRT R4, R4 ;  /* 0x0000000400047308 */ /* 0x000e220000002000 */
[----:B------:R-:W-:-:S07]  /*02f0*/  FADD R7, R7, 9.9999997473787516356e-06 ;  /* 0x3727c5ac07077421 */ /* 0x000fce0000000000 */
[----:B------:R-:W1:Y:S08]  /*0300*/  MUFU.SQRT R5, R5 ;  /* 0x0000000500057308 */ /* 0x000e700000002000 */
[----:B------:R-:W2:Y:S01]  /*0310*/  MUFU.SQRT R6, R6 ;  /* 0x0000000600067308 */ /* 0x000ea20000002000 */
[C---:B0-----:R-:W-:Y:S02]  /*0320*/  FSETP.GT.AND P6, PT, R4.reuse, 8.50705917302346158658e+37, PT ;  /* 0x7e8000000400780b */ /* 0x041fe40003fc4000 */
[----:B------:R-:W-:-:S05]  /*0330*/  FSETP.GEU.AND P1, PT, R4, 1.175494350822287508e-38, PT ;  /* 0x008000000400780b */ /* 0x000fca0003f2e000 */
[----:B------:R-:W0:Y:S01]  /*0340*/  MUFU.SQRT R7, R7 ;  /* 0x0000000700077308 */ /* 0x000e220000002000 */
[----:B-1----:R-:W-:Y:S01]  /*0350*/  FSETP.GT.AND P2, PT, R5, 8.50705917302346158658e+37, PT ;  /* 0x7e8000000500780b */ /* 0x002fe20003f44000 */
[----:B---3--:R-:W-:Y:S01]  /*0360*/  FADD R9, -R13, R9 ;  /* 0x000000090d097221 */ /* 0x008fe20000000100 */
[----:B------:R-:W-:Y:S01]  /*0370*/  IMAD.MOV.U32 R13, RZ, RZ, 0x3e800000 ;  /* 0x3e800000ff0d7424 */ /* 0x000fe200078e00ff */
[----:B------:R-:W-:Y:S02]  /*0380*/  FSETP.GEU.AND P3, PT, R5, 1.175494350822287508e-38, PT ;  /* 0x008000000500780b */ /* 0x000fe40003f6e000 */
[C---:B--2---:R-:W-:Y:S02]  /*0390*/  FSETP.GT.AND P4, PT, R6.reuse, 8.50705917302346158658e+37, PT ;  /* 0x7e8000000600780b */ /* 0x044fe40003f84000 */
[----:B------:R-:W-:Y:S01]  /*03a0*/  FSETP.GEU.AND P5, PT, R6, 1.175494350822287508e-38, PT ;  /* 0x008000000600780b */ /* 0x000fe20003fae000 */
[----:B------:R-:W-:Y:S01]  /*03b0*/  FADD R10, -R14, R10 ;  /* 0x0000000a0e0a7221 */ /* 0x000fe20000000100 */
[----:B------:R-:W-:Y:S01]  /*03c0*/  FSEL R14, R13, 1, P6 ;  /* 0x3f8000000d0e7808 */ /* 0x000fe20003000000 */
[----:B------:R-:W-:Y:S01]  /*03d0*/  @P6 FMUL R4, R4, 0.25 ;  /* 0x3e80000004046820 */ /* 0x000fe20000400000 */
[----:B0-----:R-:W-:-:S03]  /*03e0*/  FSETP.GT.AND P6, PT, R7, 8.50705917302346158658e+37, PT ;  /* 0x7e8000000700780b */ /* 0x001fc60003fc4000 */
[----:B------:R-:W-:Y:S01]  /*03f0*/  @!P1 FMUL R4, R4, 16777216 ;  /* 0x4b80000004049820 */ /* 0x000fe20000400000 */
[----:B------:R-:W-:Y:S01]  /*0400*/  @P2 FMUL R5, R5, 0.25 ;  /* 0x3e80000005052820 */ /* 0x000fe20000400000 */
[----:B------:R-:W-:Y:S01]  /*0410*/  @!P1 FMUL R14, R14, 16777216 ;  /* 0x4b8000000e0e9820 */ /* 0x000fe20000400000 */
[----:B------:R-:W-:Y:S01]  /*0420*/  FSETP.GEU.AND P1, PT, R7, 1.175494350822287508e-38, PT ;  /* 0x008000000700780b */ /* 0x000fe20003f2e000 */
[----:B------:R-:W-:Y:S01]  /*0430*/  @P4 FMUL R6, R6, 0.25 ;  /* 0x3e80000006064820 */ /* 0x000fe20000400000 */
[----:B------:R-:W-:-:S03]  /*0440*/  @!P3 FMUL R5, R5, 16777216 ;  /* 0x4b8000000505b820 */ /* 0x000fc60000400000 */
[----:B------:R-:W-:-:S03]  /*0450*/  @!P5 FMUL R6, R6, 16777216 ;  /* 0x4b8000000606d820 */ /* 0x000fc60000400000 */
[----:B------:R-:W0:Y:S01]  /*0460*/  MUFU.RCP R5, R5 ;  /* 0x0000000500057308 */ /* 0x000e220000001000 */
[----:B------:R-:W-:Y:S01]  /*0470*/  @P6 FMUL R7, R7, 0.25 ;  /* 0x3e80000007076820 */ /* 0x000fe20000400000 */
[----:B------:R-:W-:-:S03]  /*0480*/  FADD R11, -R15, R11 ;  /* 0x0000000b0f0b7221 */ /* 0x000fc60000000100 */
[----:B------:R-:W-:-:S03]  /*0490*/  @!P1 FMUL R7, R7, 16777216 ;  /* 0x4b80000007079820 */ /* 0x000fc60000400000 */
[----:B------:R-:W1:Y:S01]  /*04a0*/  MUFU.RCP R6, R6 ;  /* 0x0000000600067308 */ /* 0x000e620000001000 */
[----:B------:R-:W-:-:S07]  /*04b0*/  FSEL R29, R13, 1, P4 ;  /* 0x3f8000000d1d7808 */ /* 0x000fce0002000000 */
[----:B------:R2:W3:Y:S01]  /*04c0*/  MUFU.RCP R15, R4 ;  /* 0x00000004000f7308 */ /* 0x0004e20000001000 */
[----:B------:R-:W-:Y:S01]  /*04d0*/  @!P5 FMUL R29, R29, 16777216 ;  /* 0x4b8000001d1dd820 */ /* 0x000fe20000400000 */
[----:B--2---:R-:W-:-:S06]  /*04e0*/  FSEL R4, R13, 1, P2 ;  /* 0x3f8000000d047808 */ /* 0x004fcc0001000000 */
[----:B------:R-:W2:Y:S01]  /*04f0*/  MUFU.RCP R7, R7 ;  /* 0x0000000700077308 */ /* 0x000ea20000001000 */
[----:B------:R-:W-:Y:S01]  /*0500*/  @!P3 FMUL R4, R4, 16777216 ;  /* 0x4b8000000404b820 */ /* 0x000fe20000400000 */
[----:B------:R-:W-:Y:S01]  /*0510*/  FADD R8, -R12, R8 ;  /* 0x000000080c087221 */ /* 0x000fe20000000100 */
[----:B------:R-:W-:Y:S02]  /*0520*/  FSEL R12, R13, 1, P6 ;  /* 0x3f8000000d0c7808 */ /* 0x000fe40003000000 */
[----:B0-----:R-:W-:Y:S01]  /*0530*/  FMUL R4, R5, R4 ;  /* 0x0000000405047220 */ /* 0x001fe20000400000 */
[----:B-1----:R-:W-:Y:S01]  /*0540*/  FMUL R5, R6, R29 ;  /* 0x0000001d06057220 */ /* 0x002fe20000400000 */
[----:B------:R-:W-:Y:S02]  /*0550*/  IMAD.SHL.U32 R6, R0, 0x80, RZ ;  /* 0x0000008000067824 */ /* 0x000fe400078e00ff */
[----:B---3--:R-:W-:Y:S01]  /*0560*/  FMUL R15, R15, R14 ;  /* 0x0000000e0f0f7220 */ /* 0x008fe20000400000 */
[----:B------:R-:W-:-:S02]  /*0570*/  @!P1 FMUL R12, R12, 16777216 ;  /* 0x4b8000000c0c9820 */ /* 0x000fc40000400000 */
[----:B------:R-:W-:Y:S02]  /*0580*/  LOP3.LUT R14, R6, 0x180, RZ, 0xc0, !PT ;  /* 0x00000180060e7812 */ /* 0x000fe400078ec0ff */
[----:B--2---:R-:W-:Y:S02]  /*0590*/  FMUL R6, R7, R12 ;  /* 0x0000000c07067220 */ /* 0x004fe40000400000 */
[C---:B------:R-:W-:Y:S02]  /*05a0*/  LOP3.LUT R7, R14.reuse, 0x20, RZ, 0xfc, !PT ;  /* 0x000000200e077812 */ /* 0x040fe400078efcff */
[C---:B------:R-:W-:Y:S02]  /*05b0*/  LOP3.LUT R13, R14.reuse, 0x40, RZ, 0xfc, !PT ;  /* 0x000000400e0d7812 */ /* 0x040fe400078efcff */
[C---:B------:R-:W-:Y:S02]  /*05c0*/  LOP3.LUT R27, R14.reuse, R27, RZ, 0xfc, !PT ;  /* 0x0000001b0e1b7212 */ /* 0x040fe400078efcff */
[----:B------:R-:W-:-:S02]  /*05d0*/  LOP3.LUT R28, R14, 0x60, RZ, 0xfc, !PT ;  /* 0x000000600e1c7812 */ /* 0x000fc400078efcff */
[----:B------:R-:W-:Y:S02]  /*05e0*/  LEA.HI R12, R14, UR4, RZ, 0x1d ;  /* 0x000000040e0c7c11 */ /* 0x000fe4000f8fe8ff */
[----:B------:R-:W-:Y:S02]  /*05f0*/  LEA.HI R14, R7, UR4, RZ, 0x1d ;  /* 0x00000004070e7c11 */ /* 0x000fe4000f8fe8ff */
[----:B------:R-:W-:Y:S01]  /*0600*/  LEA.HI R26, R13, UR4, RZ, 0x1d ;  /* 0x000000040d1a7c11 */ /* 0x000fe2000f8fe8ff */
[----:B------:R-:W-:Y:S02]  /*0610*/  FMUL R15, R15, R8 ;  /* 0x000000080f0f7220 */ /* 0x000fe40000400000 */
[C---:B------:R-:W-:Y:S02]  /*0620*/  IMAD R13, R27.reuse, 0x4, R14 ;  /* 0x000000041b0d7824 */ /* 0x040fe400078e020e */
[----:B------:R-:W-:Y:S02]  /*0630*/  IMAD R14, R27, 0x4, R26 ;  /* 0x000000041b0e7824 */ /* 0x000fe400078e021a */
[----:B------:R-:W-:Y:S01]  /*0640*/  FMUL R26, R6, R11 ;  /* 0x0000000b061a7220 */ /* 0x000fe20000400000 */
[----:B------:R-:W-:Y:S01]  /*0650*/  FMUL R6, R4, R9 ;  /* 0x0000000904067220 */ /* 0x000fe20000400000 */
[----:B------:R-:W-:Y:S01]  /*0660*/  FMUL R7, R5, R10 ;  /* 0x0000000a05077220 */ /* 0x000fe20000400000 */
[----:B----4-:R-:W-:Y:S01]  /*0670*/  FFMA R15, R16, R15, R20 ;  /* 0x0000000f100f7223 */ /* 0x010fe20000000014 */
[----:B------:R-:W-:Y:S01]  /*0680*/  FFMA R19, R19, R26, R23 ;  /* 0x0000001a13137223 */ /* 0x000fe20000000017 */
[----:B------:R-:W-:Y:S01]  /*0690*/  FFMA R6, R17, R6, R21 ;  /* 0x0000000611067223 */ /* 0x000fe20000000015 */
[----:B------:R-:W-:Y:S01]  /*06a0*/  FFMA R7, R18, R7, R22 ;  /* 0x0000000712077223 */ /* 0x000fe20000000016 */
[----:B------:R-:W-:Y:S01]  /*06b0*/  LEA.HI R28, R28, UR4, RZ, 0x1d ;  /* 0x000000041c1c7c11 */ /* 0x000fe2000f8fe8ff */
[----:B------:R-:W-:Y:S01]  /*06c0*/  IMAD R12, R27, 0x4, R12 ;  /* 0x000000041b0c7824 */ /* 0x000fe200078e020c */
[----:B------:R-:W-:Y:S01]  /*06d0*/  FSETP.GEU.AND P1, PT, R15, RZ, PT ;  /* 0x000000ff0f00720b */ /* 0x000fe20003f2e000 */
[----:B------:R-:W0:Y:S01]  /*06e0*/  LDC.64 R8, c[0x0][0x238] ;  /* 0x00008e00ff087b82 */ /* 0x000e220000000a00 */
[----:B------:R-:W-:-:S02]  /*06f0*/  FSETP.GEU.AND P2, PT, R6, RZ, PT ;  /* 0x000000ff0600720b */ /* 0x000fc40003f4e000 */
[----:B------:R-:W-:Y:S02]  /*0700*/  FSETP.GEU.AND P3, PT, R7, RZ, PT ;  /* 0x000000ff0700720b */ /* 0x000fe40003f6e000 */
[----:B------:R-:W-:Y:S02]  /*0710*/  FSETP.GEU.AND P4, PT, R19, RZ, PT ;  /* 0x000000ff1300720b */ /* 0x000fe40003f8e000 */
[----:B------:R-:W-:Y:S02]  /*0720*/  FSEL R15, R15, RZ, P1 ;  /* 0x000000ff0f0f7208 */ /* 0x000fe40000800000 */
[----:B------:R-:W-:Y:S01]  /*0730*/  FSEL R18, R6, RZ, P2 ;  /* 0x000000ff06127208 */ /* 0x000fe20001000000 */
[----:B------:R-:W-:Y:S01]  /*0740*/  IMAD R27, R27, 0x4, R28 ;  /* 0x000000041b1b7824 */ /* 0x000fe200078e021c */
[----:B------:R-:W-:Y:S02]  /*0750*/  FSEL R11, R7, RZ, P3 ;  /* 0x000000ff070b7208 */ /* 0x000fe40001800000 */
[----:B------:R-:W-:Y:S01]  /*0760*/  FSEL R16, R19, RZ, P4 ;  /* 0x000000ff13107208 */ /* 0x000fe20002000000 */
[----:B------:R-:W-:Y:S04]  /*0770*/  STS [R12], R15 ;  /* 0x0000000f0c007388 */ /* 0x000fe80000000800 */
[----:B------:R-:W-:Y:S04]  /*0780*/  STS [R13+0x80], R18 ;  /* 0x000080120d007388 */ /* 0x000fe80000000800 */
[----:B------:R-:W-:Y:S04]  /*0790*/  STS [R14+0x100], R11 ;  /* 0x0001000b0e007388 */ /* 0x000fe80000000800 */
[----:B------:R-:W-:Y:S01]  /*07a0*/  STS [R27+0x180], R16 ;  /* 0x000180101b007388 */ /* 0x000fe20000000800 */
[----:B------:R-:W-:Y:S01]  /*07b0*/  IMAD.SHL.U32 R5, R0, 0x10, RZ ;  /* 0x0000001000057824 */ /* 0x000fe200078e00ff */
[----:B------:R-:W-:-:S04]  /*07c0*/  SHF.R.U32.HI R4, RZ, 0x1, R0 ;  /* 0x00000001ff047819 */ /* 0x000fc80000011600 */
[----:B------:R-:W-:Y:S02]  /*07d0*/  LOP3.LUT R4, R4, 0x3c, RZ, 0xc0, !PT ;  /* 0x0000003c04047812 */ /* 0x000fe400078ec0ff */
[----:B------:R-:W-:-:S04]  /*07e0*/  LOP3.LUT R5, R5, 0x7f0, RZ, 0xc0, !PT ;  /* 0x000007f005057812 */ /* 0x000fc800078ec0ff */
[----:B------:R-:W-:Y:S01]  /*07f0*/  IADD3 R10, R5, UR4, R4 ;  /* 0x00000004050a7c10 */ /* 0x000fe2000fffe004 */
[----:B------:R-:W-:Y:S01]  /*0800*/  BAR.SYNC.DEFER_BLOCKING 0x0 ;  /* 0x0000000000007b1d */ /* 0x000fe20000010000 */
[----:B------:R-:W-:Y:S02]  /*0810*/  SHF.R.U32.HI R0, RZ, 0x3, R0 ;  /* 0x00000003ff007819 */ /* 0x000fe40000011600 */
[----:B------:R-:W-:Y:S02]  /*0820*/  FSETP.GTU.AND P2, PT, R15, RZ, PT ;  /* 0x000000ff0f00720b */ /* 0x000fe40003f4c000 */
[----:B------:R-:W-:Y:S01]  /*0830*/  FSETP.GTU.AND P3, PT, R18, RZ, PT ;  /* 0x000000ff1200720b */ /* 0x000fe20003f6c000 */
[----:B------:R-:W-:Y:S01]  /*0840*/  ULDC.64 UR4, c[0x0][0x240] ;  /* 0x0000900000047ab9 */ /* 0x000fe20000000a00 */
[----:B------:R-:W-:Y:S04]  /*0850*/  LDS R4, [R10] ;  /* 0x000000000a047984 */ /* 0x000fe80000000800 */
[----:B------:R-:W-:Y:S04]  /*0860*/  LDS R5, [R10+0x4] ;  /* 0x000004000a057984 */ /* 0x000fe80000000800 */
[----:B------:R-:W-:Y:S04]  /*0870*/  LDS R6, [R10+0x8] ;  /* 0x000008000a067984 */ /* 0x000fe80000000800 */
[----:B------:R1:W2:Y:S01]  /*0880*/  LDS R7, [R10+0xc] ;  /* 0x00000c000a077984 */ /* 0x0002a20000000800 */
[----:B------:R-:W-:-:S02]  /*0890*/  SGXT.U32 R0, R0, 0x4 ;  /* 0x000000040000781a */ /* 0x000fc40000000000 */
[----:B------:R-:W-:Y:S02]  /*08a0*/  ISETP.GE.AND P1, PT, R24, 0x20, PT ;  /* 0x000000201800780c */ /* 0x000fe40003f26270 */
[----:B------:R-:W-:Y:S02]  /*08b0*/  LOP3.LUT R3, R3, R0, RZ, 0xfc, !PT ;  /* 0x0000000003037212 */ /* 0x000fe400078efcff */
[----:B------:R-:W-:Y:S02]  /*08c0*/  FSETP.GTU.AND P4, PT, R11, RZ, PT ;  /* 0x000000ff0b00720b */ /* 0x000fe40003f8c000 */
[----:B------:R-:W-:Y:S01]  /*08d0*/  FSETP.GTU.AND P5, PT, R16, RZ, PT ;  /* 0x000000ff1000720b */ /* 0x000fe20003fac000 */
[----:B------:R-:W-:Y:S01]  /*08e0*/  IMAD R3, R3, 0x20, R24 ;  /* 0x0000002003037824 */ /* 0x000fe200078e0218 */
[----:B-1----:R-:W-:Y:S02]  /*08f0*/  SEL R10, RZ, 0x1, P3 ;  /* 0x00000001ff0a7807 */ /* 0x002fe40001800000 */
[----:B------:R-:W-:Y:S01]  /*0900*/  SEL R13, RZ, 0x1, P2 ;  /* 0x00000001ff0d7807 */ /* 0x000fe20001000000 */
[----:B0-----:R-:W-:Y:S01]  /*0910*/  IMAD.WIDE R8, R3, 0x4, R8 ;  /* 0x0000000403087825 */ /* 0x001fe200078e0208 */
[----:B------:R-:W-:-:S02]  /*0920*/  SEL R11, RZ, 0x1, P4 ;  /* 0x00000001ff0b7807 */ /* 0x000fc40002000000 */
[----:B------:R-:W-:Y:S02]  /*0930*/  SEL R0, RZ, 0x1, P5 ;  /* 0x00000001ff007807 */ /* 0x000fe40002800000 */
[----:B------:R-:W-:Y:S02]  /*0940*/  PRMT R13, R13, 0x3340, R10 ;  /* 0x000033400d0d7816 */ /* 0x000fe4000000000a */
[----:B------:R-:W-:Y:S02]  /*0950*/  IADD3 R10, P2, R2, UR4, RZ ;  /* 0x00000004020a7c10 */ /* 0x000fe4000ff5e0ff */
[----:B------:R-:W-:Y:S02]  /*0960*/  PRMT R0, R11, 0x3340, R0 ;  /* 0x000033400b007816 */ /* 0x000fe40000000000 */
[----:B------:R-:W-:Y:S02]  /*0970*/  LEA.HI.X.SX32 R11, R2, UR5, 0x1, P2 ;  /* 0x00000005020b7c11 */ /* 0x000fe400090f0eff */
[----:B------:R-:W-:Y:S01]  /*0980*/  PRMT R13, R13, 0x5410, R0 ;  /* 0x000054100d0d7816 */ /* 0x000fe20000000000 */
[----:B--2---:R0:W-:Y:S02]  /*0990*/  @!P1 STG.E.128 desc[UR6][R8.64], R4 ;  /* 0x0000000408009986 */ /* 0x0041e4000c101d06 */
[----:B0-----:R-:W-:Y:S05]  /*09a0*/  @P0 EXIT ;  /* 0x000000000000094d */ /* 0x001fea0003800000 */
[----:B------:R-:W-:Y:S01]  /*09b0*/  STG.E desc[UR6][R10.64], R13 ;  /* 0x0000000d0a007986 */ /* 0x000fe2000c101906 */
[----:B------:R-:W-:Y:S05]  /*09c0*/  EXIT ;  /* 0x000000000000794d */ /* 0x000fea0003800000 */
.L_x_0:
[----:B------:R-:W-:-:S00]  /*09d0*/  BRA `(.L_x_0) ;  /* 0xfffffffc00fc7947 */ /* 0x000fc0000383ffff */
[----:B------:R-:W-:-:S00]  /*09e0*/  NOP ;  /* 0x0000000000007918 */ /* 0x000fc00000000000 */
        /* <DEDUP_REMOVED lines=9> */
.L_x_1:


//--------------------- .nv.global.init           --------------------------
	.section	.nv.global.init,"aw",@progbits
.nv.global.init:
	.type		_$_str,@object
	.size		_$_str,(_$_str_$_2 - _$_str)
_$_str:
        /*0000*/ 	.byte	0x5f, 0x5f, 0x43, 0x55, 0x44, 0x41, 0x5f, 0x46, 0x54, 0x5a, 0x00
	.type		_$_str_$_2,@object
	.size		_$_str_$_2,(.L_1 - _$_str_$_2)
_$_str_$_2:
        /*000b*/ 	.byte	0x5f, 0x5f, 0x43, 0x55, 0x44, 0x41, 0x5f, 0x50, 0x52, 0x45, 0x43, 0x5f, 0x53, 0x51, 0x52, 0x54
        /*001b*/ 	.byte	0x00
.L_1:


//--------------------- .nv.shared.triton_poi_fused__native_batch_norm_legit_no_training_relu_threshold_backward_26 --------------------------
	.section	.nv.shared.triton_poi_fused__native_batch_norm_legit_no_training_relu_threshold_backward_26,"aw",@nobits
	.sectionflags	@""
	.align	16
	.zero		1024


//--------------------- .nv.constant0.triton_poi_fused__native_batch_norm_legit_no_training_relu_threshold_backward_26 --------------------------
	.section	.nv.constant0.triton_poi_fused__native_batch_norm_legit_no_training_relu_threshold_backward_26,"a",@progbits
	.sectionflags	@""
	.align	4
.nv.constant0.triton_poi_fused__native_batch_norm_legit_no_training_relu_threshold_backward_26:
	.zero		592
